//
// Generated by NVIDIA NVVM Compiler
//
// Compiler Build ID: CL-36424714
// Cuda compilation tools, release 13.0, V13.0.88
// Based on NVVM 20.0.0
//

.version 9.0
.target sm_100
.address_size 64

	// .globl	_Z6VecAddiPfS_S_

.visible .entry _Z6VecAddiPfS_S_(
	.param .u32 _Z6VecAddiPfS_S__param_0,
	.param .u64 .ptr .align 1 _Z6VecAddiPfS_S__param_1,
	.param .u64 .ptr .align 1 _Z6VecAddiPfS_S__param_2,
	.param .u64 .ptr .align 1 _Z6VecAddiPfS_S__param_3
)
{
	.reg .pred 	%p<2>;
	.reg .b32 	%r<6>;
	.reg .b32 	%f<4>;
	.reg .b64 	%rd<11>;

	ld.param.u32 	%r2, [_Z6VecAddiPfS_S__param_0];
	ld.param.u64 	%rd1, [_Z6VecAddiPfS_S__param_1];
	ld.param.u64 	%rd2, [_Z6VecAddiPfS_S__param_2];
	ld.param.u64 	%rd3, [_Z6VecAddiPfS_S__param_3];
	mov.u32 	%r3, %ntid.x;
	mov.u32 	%r4, %ctaid.x;
	mov.u32 	%r5, %tid.x;
	mad.lo.s32 	%r1, %r3, %r4, %r5;
	setp.ge.s32 	%p1, %r1, %r2;
	@%p1 bra 	$L__BB0_2;
	cvta.to.global.u64 	%rd4, %rd1;
	cvta.to.global.u64 	%rd5, %rd2;
	cvta.to.global.u64 	%rd6, %rd3;
	mul.wide.s32 	%rd7, %r1, 4;
	add.s64 	%rd8, %rd4, %rd7;
	ld.global.f32 	%f1, [%rd8];
	add.s64 	%rd9, %rd5, %rd7;
	ld.global.f32 	%f2, [%rd9];
	add.f32 	%f3, %f1, %f2;
	add.s64 	%rd10, %rd6, %rd7;
	st.global.f32 	[%rd10], %f3;
$L__BB0_2:
	ret;

}


// ===== COMPILED SASS (sm_100) =====

	.target	sm_100

	.elftype	@"ET_EXEC"


//--------------------- .note.nv.tkinfo           --------------------------
	.section	.note.nv.tkinfo,"",@"SHT_NOTE"
	.sectionflags	@"SHF_NOTE_NV_TKINFO"
	.tkinfo
        /*0018*/ 	.word	0x00000002
        /*0030*/ 	.string	""
        /*0030*/ 	.string	"ptxas"
        /*0030*/ 	.string	"Cuda compilation tools, release 13.0, V13.0.88"
        /*0030*/ 	.string	"Build cuda_13.0.r13.0/compiler.36424714_0"
        /*0030*/ 	.string	"-arch sm_100 -m 64 "



//--------------------- .note.nv.cuinfo           --------------------------
	.section	.note.nv.cuinfo,"",@"SHT_NOTE"
	.sectionflags	@"SHF_NOTE_NV_CUINFO"
        /*0018*/ 	.short	0x0002
        /*001a*/ 	.short	0x0064
        /*001c*/ 	.short	0x0082
	.zero		2


//--------------------- .nv.info                  --------------------------
	.section	.nv.info,"",@"SHT_CUDA_INFO"
	.align	4


	//----- nvinfo : EIATTR_REGCOUNT
	.align		4
        /*0000*/ 	.byte	0x04, 0x2f
        /*0002*/ 	.short	(.L_1 - .L_0)
	.align		4
.L_0:
        /*0004*/ 	.word	index@(_Z6VecAddiPfS_S_)
        /*0008*/ 	.word	0x0000000c


	//----- nvinfo : EIATTR_FRAME_SIZE
	.align		4
.L_1:
        /*000c*/ 	.byte	0x04, 0x11
        /*000e*/ 	.short	(.L_3 - .L_2)
	.align		4
.L_2:
        /*0010*/ 	.word	index@(_Z6VecAddiPfS_S_)
        /*0014*/ 	.word	0x00000000


	//----- nvinfo : EIATTR_MIN_STACK_SIZE
	.align		4
.L_3:
        /*0018*/ 	.byte	0x04, 0x12
        /*001a*/ 	.short	(.L_5 - .L_4)
	.align		4
.L_4:
        /*001c*/ 	.word	index@(_Z6VecAddiPfS_S_)
        /*0020*/ 	.word	0x00000000
.L_5:


//--------------------- .nv.compat                --------------------------
	.section	.nv.compat,"",@"SHT_CUDA_COMPAT_INFO"
	.align	4
        /*0000*/ 	.byte	0x02, 0x09, 0x00, 0x00, 0x02, 0x02, 0x01, 0x00, 0x02, 0x05, 0x05, 0x00, 0x03, 0x07, 0x01, 0x01
        /*0010*/ 	.byte	0x02, 0x03, 0x00, 0x00, 0x02, 0x06, 0x01, 0x00, 0x04, 0x0b, 0x08, 0x00, 0x09, 0x00, 0x00, 0x00
        /*0020*/ 	.byte	0x00, 0x00, 0x00, 0x00


//--------------------- .nv.info._Z6VecAddiPfS_S_ --------------------------
	.section	.nv.info._Z6VecAddiPfS_S_,"",@"SHT_CUDA_INFO"
	.sectionflags	@""
	.align	4


	//----- nvinfo : EIATTR_CUDA_API_VERSION
	.align		4
        /*0000*/ 	.byte	0x04, 0x37
        /*0002*/ 	.short	(.L_7 - .L_6)
.L_6:
        /*0004*/ 	.word	0x00000082


	//----- nvinfo : EIATTR_KPARAM_INFO
	.align		4
.L_7:
        /*0008*/ 	.byte	0x04, 0x17
        /*000a*/ 	.short	(.L_9 - .L_8)
.L_8:
        /*000c*/ 	.word	0x00000000
        /*0010*/ 	.short	0x0003
        /*0012*/ 	.short	0x0018
        /*0014*/ 	.byte	0x00, 0xf5, 0x21, 0x00


	//----- nvinfo : EIATTR_KPARAM_INFO
	.align		4
.L_9:
        /*0018*/ 	.byte	0x04, 0x17
        /*001a*/ 	.short	(.L_11 - .L_10)
.L_10:
        /*001c*/ 	.word	0x00000000
        /*0020*/ 	.short	0x0002
        /*0022*/ 	.short	0x0010
        /*0024*/ 	.byte	0x00, 0xf5, 0x21, 0x00


	//----- nvinfo : EIATTR_KPARAM_INFO
	.align		4
.L_11:
        /*0028*/ 	.byte	0x04, 0x17
        /*002a*/ 	.short	(.L_13 - .L_12)
.L_12:
        /*002c*/ 	.word	0x00000000
        /*0030*/ 	.short	0x0001
        /*0032*/ 	.short	0x0008
        /*0034*/ 	.byte	0x00, 0xf5, 0x21, 0x00


	//----- nvinfo : EIATTR_KPARAM_INFO
	.align		4
.L_13:
        /*0038*/ 	.byte	0x04, 0x17
        /*003a*/ 	.short	(.L_15 - .L_14)
.L_14:
        /*003c*/ 	.word	0x00000000
        /*0040*/ 	.short	0x0000
        /*0042*/ 	.short	0x0000
        /*0044*/ 	.byte	0x00, 0xf0, 0x11, 0x00


	//----- nvinfo : EIATTR_SPARSE_MMA_MASK
	.align		4
.L_15:
        /*0048*/ 	.byte	0x03, 0x50
        /*004a*/ 	.short	0x0000


	//----- nvinfo : EIATTR_MAXREG_COUNT
	.align		4
        /*004c*/ 	.byte	0x03, 0x1b
        /*004e*/ 	.short	0x00ff


	//----- nvinfo : EIATTR_MERCURY_ISA_VERSION
	.align		4
        /*0050*/ 	.byte	0x03, 0x5f
        /*0052*/ 	.short	0x0101


	//----- nvinfo : EIATTR_VRC_CTA_INIT_COUNT
	.align		4
        /*0054*/ 	.byte	0x02, 0x4a
	.zero		1
	.zero		1


	//----- nvinfo : EIATTR_EXIT_INSTR_OFFSETS
	.align		4
        /*0058*/ 	.byte	0x04, 0x1c
        /*005a*/ 	.short	(.L_17 - .L_16)


	//   ....[0]....
.L_16:
        /*005c*/ 	.word	0x00000070


	//   ....[1]....
        /*0060*/ 	.word	0x00000130


	//----- nvinfo : EIATTR_CBANK_PARAM_SIZE
	.align		4
.L_17:
        /*0064*/ 	.byte	0x03, 0x19
        /*0066*/ 	.short	0x0020


	//----- nvinfo : EIATTR_PARAM_CBANK
	.align		4
        /*0068*/ 	.byte	0x04, 0x0a
        /*006a*/ 	.short	(.L_19 - .L_18)
	.align		4
.L_18:
        /*006c*/ 	.word	index@(.nv.constant0._Z6VecAddiPfS_S_)
        /*0070*/ 	.short	0x0380
        /*0072*/ 	.short	0x0020


	//----- nvinfo : EIATTR_SW_WAR
	.align		4
.L_19:
        /*0074*/ 	.byte	0x04, 0x36
        /*0076*/ 	.short	(.L_21 - .L_20)
.L_20:
        /*0078*/ 	.word	0x00000008
.L_21:


//--------------------- .nv.callgraph             --------------------------
	.section	.nv.callgraph,"",@"SHT_CUDA_CALLGRAPH"
	.align	4
	.sectionentsize	8
	.align		4
        /*0000*/ 	.word	0x00000000
	.align		4
        /*0004*/ 	.word	0xffffffff
	.align		4
        /*0008*/ 	.word	0x00000000
	.align		4
        /*000c*/ 	.word	0xfffffffe
	.align		4
        /*0010*/ 	.word	0x00000000
	.align		4
        /*0014*/ 	.word	0xfffffffd
	.align		4
        /*0018*/ 	.word	0x00000000
	.align		4
        /*001c*/ 	.word	0xfffffffc


//--------------------- .text._Z6VecAddiPfS_S_    --------------------------
	.section	.text._Z6VecAddiPfS_S_,"ax",@progbits
	.align	128
        .global         _Z6VecAddiPfS_S_
        .type           _Z6VecAddiPfS_S_,@function
        .size           _Z6VecAddiPfS_S_,(.L_x_1 - _Z6VecAddiPfS_S_)
        .other          _Z6VecAddiPfS_S_,@"STO_CUDA_ENTRY STV_DEFAULT"
_Z6VecAddiPfS_S_:
.text._Z6VecAddiPfS_S_:
[----:B------:R-:W-:Y:S01]  /*0000*/  LDC R1, c[0x0][0x37c] ;  /* 0x0000df00ff017b82 */ /* 0x000fe20000000800 */
[----:B------:R-:W0:Y:S01]  /*0010*/  S2R R9, SR_CTAID.X ;  /* 0x0000000000097919 */ /* 0x000e220000002500 */
[----:B------:R-:W0:Y:S01]  /*0020*/  LDCU UR4, c[0x0][0x360] ;  /* 0x00006c00ff0477ac */ /* 0x000e220008000800 */
[----:B------:R-:W0:Y:S01]  /*0030*/  S2R R0, SR_TID.X ;  /* 0x0000000000007919 */ /* 0x000e220000002100 */
[----:B------:R-:W1:Y:S01]  /*0040*/  LDCU UR5, c[0x0][0x380] ;  /* 0x00007000ff0577ac */ /* 0x000e620008000800 */
[----:B0-----:R-:W-:-:S05]  /*0050*/  IMAD R9, R9, UR4, R0 ;  /* 0x0000000409097c24 */ /* 0x001fca000f8e0200 */
[----:B-1----:R-:W-:-:S13]  /*0060*/  ISETP.GE.AND P0, PT, R9, UR5, PT ;  /* 0x0000000509007c0c */ /* 0x002fda000bf06270 */
[----:B------:R-:W-:Y:S05]  /*0070*/  @P0 EXIT ;  /* 0x000000000000094d */ /* 0x000fea0003800000 */
[----:B------:R-:W0:Y:S01]  /*0080*/  LDC.64 R2, c[0x0][0x388] ;  /* 0x0000e200ff027b82 */ /* 0x000e220000000a00 */
[----:B------:R-:W1:Y:S07]  /*0090*/  LDCU.64 UR4, c[0x0][0x358] ;  /* 0x00006b00ff0477ac */ /* 0x000e6e0008000a00 */
[----:B------:R-:W2:Y:S08]  /*00a0*/  LDC.64 R4, c[0x0][0x390] ;  /* 0x0000e400ff047b82 */ /* 0x000eb00000000a00 */
[----:B------:R-:W3:Y:S01]  /*00b0*/  LDC.64 R6, c[0x0][0x398] ;  /* 0x0000e600ff067b82 */ /* 0x000ee20000000a00 */
[----:B0-----:R-:W-:-:S06]  /*00c0*/  IMAD.WIDE R2, R9, 0x4, R2 ;  /* 0x0000000409027825 */ /* 0x001fcc00078e0202 */
[----:B-1----:R-:W4:Y:S01]  /*00d0*/  LDG.E R2, desc[UR4][R2.64] ;  /* 0x0000000402027981 */ /* 0x002f22000c1e1900 */
[----:B--2---:R-:W-:-:S06]  /*00e0*/  IMAD.WIDE R4, R9, 0x4, R4 ;  /* 0x0000000409047825 */ /* 0x004fcc00078e0204 */
[----:B------:R-:W4:Y:S01]  /*00f0*/  LDG.E R5, desc[UR4][R4.64] ;  /* 0x0000000404057981 */ /* 0x000f22000c1e1900 */
[----:B---3--:R-:W-:-:S04]  /*0100*/  IMAD.WIDE R6, R9, 0x4, R6 ;  /* 0x0000000409067825 */ /* 0x008fc800078e0206 */
[----:B----4-:R-:W-:-:S05]  /*0110*/  FADD R9, R2, R5 ;  /* 0x0000000502097221 */ /* 0x010fca0000000000 */
[----:B------:R-:W-:Y:S01]  /*0120*/  STG.E desc[UR4][R6.64], R9 ;  /* 0x0000000906007986 */ /* 0x000fe2000c101904 */
[----:B------:R-:W-:Y:S05]  /*0130*/  EXIT ;  /* 0x000000000000794d */ /* 0x000fea0003800000 */
.L_x_0:
[----:B------:R-:W-:-:S00]  /*0140*/  BRA `(.L_x_0) ;  /* 0xfffffffc00fc7947 */ /* 0x000fc0000383ffff */
[----:B------:R-:W-:-:S00]  /*0150*/  NOP ;  /* 0x0000000000007918 */ /* 0x000fc00000000000 */
        /* <DEDUP_REMOVED lines=10> */
.L_x_1:


//--------------------- .nv.shared.reserved.0     --------------------------
	.section	.nv.shared.reserved.0,"aw",@nobits
	.weak		__nv_reservedSMEM_offset_0_alias
	.size		__nv_reservedSMEM_offset_0_alias, 0, 64
	.other		__nv_reservedSMEM_offset_0_alias,@"STO_CUDA_RESERVED_SHARED STV_DEFAULT"
__nv_reservedSMEM_offset_0_alias:
	.zero		0
	.zero		64


//--------------------- .nv.constant0._Z6VecAddiPfS_S_ --------------------------
	.section	.nv.constant0._Z6VecAddiPfS_S_,"a",@progbits
	.sectionflags	@""
	.align	4
.nv.constant0._Z6VecAddiPfS_S_:
	.zero		928


//--------------------- SYMBOLS --------------------------

	.type		.nv.reservedSmem.offset0,@object
	.size		.nv.reservedSmem.offset0,0x4
